//
// Generated by NVIDIA NVVM Compiler
//
// Compiler Build ID: CL-36424714
// Cuda compilation tools, release 13.0, V13.0.88
// Based on NVVM 20.0.0
//

.version 9.0
.target sm_100
.address_size 64

	// .globl	_Z11sub3_kernelPfPKfS1_S_
// _ZZ11sub3_kernelPfPKfS1_S_E1L has been demoted
// _ZZ11sub3_kernelPfPKfS1_S_E5L_min has been demoted
// _ZZ11sub3_kernelPfPKfS1_S_E10L_min_disp has been demoted

.visible .entry _Z11sub3_kernelPfPKfS1_S_(
	.param .u64 .ptr .align 1 _Z11sub3_kernelPfPKfS1_S__param_0,
	.param .u64 .ptr .align 1 _Z11sub3_kernelPfPKfS1_S__param_1,
	.param .u64 .ptr .align 1 _Z11sub3_kernelPfPKfS1_S__param_2,
	.param .u64 .ptr .align 1 _Z11sub3_kernelPfPKfS1_S__param_3
)
{
	.reg .pred 	%p<19>;
	.reg .b32 	%r<47>;
	.reg .b32 	%f<103>;
	.reg .b64 	%rd<21>;
	// demoted variable
	.shared .align 4 .b8 _ZZ11sub3_kernelPfPKfS1_S_E1L[128];
	// demoted variable
	.shared .align 4 .b8 _ZZ11sub3_kernelPfPKfS1_S_E5L_min[32];
	// demoted variable
	.shared .align 4 .b8 _ZZ11sub3_kernelPfPKfS1_S_E10L_min_disp[32];
	ld.param.u64 	%rd6, [_Z11sub3_kernelPfPKfS1_S__param_0];
	ld.param.u64 	%rd3, [_Z11sub3_kernelPfPKfS1_S__param_1];
	ld.param.u64 	%rd4, [_Z11sub3_kernelPfPKfS1_S__param_2];
	ld.param.u64 	%rd5, [_Z11sub3_kernelPfPKfS1_S__param_3];
	cvta.to.global.u64 	%rd1, %rd6;
	mov.u32 	%r11, %ctaid.x;
	mov.u32 	%r12, %ntid.x;
	mov.u32 	%r13, %tid.x;
	mad.lo.s32 	%r1, %r11, %r12, %r13;
	mov.u32 	%r14, %ctaid.y;
	mov.u32 	%r15, %ntid.y;
	mov.u32 	%r16, %tid.y;
	mad.lo.s32 	%r2, %r14, %r15, %r16;
	mov.u32 	%r17, %ctaid.z;
	mov.u32 	%r18, %ntid.z;
	mov.u32 	%r19, %tid.z;
	mad.lo.s32 	%r3, %r17, %r18, %r19;
	shl.b32 	%r4, %r1, 2;
	add.s32 	%r5, %r4, %r2;
	shl.b32 	%r20, %r5, 2;
	add.s32 	%r6, %r20, %r3;
	setp.ge.u32 	%p2, %r2, %r3;
	mov.u32 	%r21, _ZZ11sub3_kernelPfPKfS1_S_E10L_min_disp;
	add.s32 	%r7, %r21, %r20;
	@%p2 bra 	$L__BB0_2;
	mul.wide.s32 	%rd15, %r6, 4;
	add.s64 	%rd16, %rd1, %rd15;
	mov.b32 	%r31, 1120390349;
	st.global.u32 	[%rd16], %r31;
	mov.pred 	%p18, 0;
	bra.uni 	$L__BB0_4;
$L__BB0_2:
	cvta.to.global.u64 	%rd7, %rd3;
	cvta.to.global.u64 	%rd8, %rd4;
	mul.wide.s32 	%rd9, %r5, 4;
	add.s64 	%rd10, %rd7, %rd9;
	ld.global.f32 	%f34, [%rd10];
	sub.s32 	%r22, %r2, %r3;
	add.s32 	%r23, %r4, %r22;
	mul.wide.s32 	%rd11, %r23, 4;
	add.s64 	%rd12, %rd8, %rd11;
	ld.global.f32 	%f35, [%rd12];
	sub.f32 	%f36, %f34, %f35;
	abs.f32 	%f1, %f36;
	mul.wide.s32 	%rd13, %r6, 4;
	add.s64 	%rd14, %rd1, %rd13;
	st.global.f32 	[%rd14], %f1;
	setp.ne.s32 	%p4, %r3, 0;
	mov.pred 	%p18, 0;
	@%p4 bra 	$L__BB0_4;
	shl.b32 	%r24, %r6, 2;
	mov.u32 	%r25, _ZZ11sub3_kernelPfPKfS1_S_E1L;
	add.s32 	%r26, %r25, %r24;
	st.shared.f32 	[%r26], %f1;
	mov.u32 	%r28, _ZZ11sub3_kernelPfPKfS1_S_E5L_min;
	add.s32 	%r29, %r28, %r20;
	st.shared.f32 	[%r29], %f1;
	mov.b32 	%r30, 0;
	st.shared.u32 	[%r7], %r30;
	mov.pred 	%p18, -1;
$L__BB0_4:
	bar.sync 	0;
	setp.ne.s32 	%p7, %r2, 0;
	@%p7 bra 	$L__BB0_23;
	shl.b32 	%r32, %r1, 4;
	mul.wide.s32 	%rd17, %r32, 4;
	add.s64 	%rd2, %rd1, %rd17;
	ld.global.f32 	%f37, [%rd2];
	shl.b32 	%r33, %r1, 6;
	mov.u32 	%r34, _ZZ11sub3_kernelPfPKfS1_S_E1L;
	add.s32 	%r8, %r34, %r33;
	st.shared.f32 	[%r8], %f37;
	ld.global.f32 	%f2, [%rd2+4];
	st.shared.f32 	[%r8+4], %f2;
	ld.global.f32 	%f3, [%rd2+8];
	st.shared.f32 	[%r8+8], %f3;
	ld.global.f32 	%f4, [%rd2+12];
	st.shared.f32 	[%r8+12], %f4;
	shl.b32 	%r35, %r4, 2;
	mov.u32 	%r36, _ZZ11sub3_kernelPfPKfS1_S_E5L_min;
	add.s32 	%r9, %r36, %r35;
	add.s32 	%r10, %r21, %r35;
	ld.shared.f32 	%f96, [%r9+4];
	ld.global.f32 	%f38, [%rd2+20];
	add.f32 	%f39, %f37, 0f00000000;
	add.f32 	%f6, %f3, 0f00000000;
	ld.shared.f32 	%f7, [%r9];
	add.f32 	%f8, %f7, 0f00000000;
	min.f32 	%f40, %f6, %f8;
	min.f32 	%f41, %f39, %f40;
	min.f32 	%f42, %f2, %f41;
	add.f32 	%f43, %f38, %f42;
	sub.f32 	%f9, %f43, %f7;
	st.shared.f32 	[%r8+20], %f9;
	setp.geu.f32 	%p8, %f9, %f96;
	@%p8 bra 	$L__BB0_7;
	st.shared.f32 	[%r9+4], %f9;
	mov.b32 	%r38, 1065353216;
	st.shared.u32 	[%r10+4], %r38;
	mov.f32 	%f96, %f9;
$L__BB0_7:
	ld.global.f32 	%f44, [%rd2+24];
	add.f32 	%f45, %f2, 0f00000000;
	add.f32 	%f46, %f4, 0f00000000;
	min.f32 	%f47, %f46, %f8;
	min.f32 	%f48, %f45, %f47;
	min.f32 	%f49, %f3, %f48;
	add.f32 	%f50, %f44, %f49;
	sub.f32 	%f11, %f50, %f7;
	st.shared.f32 	[%r8+24], %f11;
	setp.geu.f32 	%p9, %f11, %f96;
	@%p9 bra 	$L__BB0_9;
	st.shared.f32 	[%r9+4], %f11;
	mov.b32 	%r39, 1073741824;
	st.shared.u32 	[%r10+4], %r39;
	mov.f32 	%f96, %f11;
$L__BB0_9:
	ld.global.f32 	%f51, [%rd2+28];
	ld.shared.f32 	%f52, [%r8+16];
	add.f32 	%f13, %f52, 0f00000000;
	min.f32 	%f53, %f13, %f8;
	min.f32 	%f54, %f6, %f53;
	min.f32 	%f55, %f4, %f54;
	add.f32 	%f56, %f51, %f55;
	sub.f32 	%f14, %f56, %f7;
	st.shared.f32 	[%r8+28], %f14;
	setp.geu.f32 	%p10, %f14, %f96;
	@%p10 bra 	$L__BB0_11;
	st.shared.f32 	[%r9+4], %f14;
	mov.b32 	%r40, 1077936128;
	st.shared.u32 	[%r10+4], %r40;
	mov.f32 	%f96, %f14;
$L__BB0_11:
	ld.shared.f32 	%f99, [%r9+8];
	ld.global.f32 	%f57, [%rd2+36];
	add.f32 	%f17, %f11, 0f00000000;
	add.f32 	%f18, %f96, 0f00000000;
	min.f32 	%f58, %f17, %f18;
	min.f32 	%f59, %f13, %f58;
	min.f32 	%f60, %f9, %f59;
	add.f32 	%f61, %f57, %f60;
	sub.f32 	%f19, %f61, %f96;
	st.shared.f32 	[%r8+36], %f19;
	setp.geu.f32 	%p11, %f19, %f99;
	@%p11 bra 	$L__BB0_13;
	st.shared.f32 	[%r9+8], %f19;
	mov.b32 	%r41, 1065353216;
	st.shared.u32 	[%r10+8], %r41;
	mov.f32 	%f99, %f19;
$L__BB0_13:
	ld.global.f32 	%f62, [%rd2+40];
	add.f32 	%f63, %f9, 0f00000000;
	add.f32 	%f64, %f14, 0f00000000;
	min.f32 	%f65, %f64, %f18;
	min.f32 	%f66, %f63, %f65;
	min.f32 	%f67, %f11, %f66;
	add.f32 	%f68, %f62, %f67;
	sub.f32 	%f21, %f68, %f96;
	st.shared.f32 	[%r8+40], %f21;
	setp.geu.f32 	%p12, %f21, %f99;
	@%p12 bra 	$L__BB0_15;
	st.shared.f32 	[%r9+8], %f21;
	mov.b32 	%r42, 1073741824;
	st.shared.u32 	[%r10+8], %r42;
	mov.f32 	%f99, %f21;
$L__BB0_15:
	ld.global.f32 	%f69, [%rd2+44];
	ld.shared.f32 	%f70, [%r8+32];
	add.f32 	%f23, %f70, 0f00000000;
	min.f32 	%f71, %f23, %f18;
	min.f32 	%f72, %f17, %f71;
	min.f32 	%f73, %f14, %f72;
	add.f32 	%f74, %f69, %f73;
	sub.f32 	%f24, %f74, %f96;
	st.shared.f32 	[%r8+44], %f24;
	setp.geu.f32 	%p13, %f24, %f99;
	@%p13 bra 	$L__BB0_17;
	st.shared.f32 	[%r9+8], %f24;
	mov.b32 	%r43, 1077936128;
	st.shared.u32 	[%r10+8], %r43;
	mov.f32 	%f99, %f24;
$L__BB0_17:
	ld.shared.f32 	%f102, [%r9+12];
	ld.global.f32 	%f75, [%rd2+52];
	add.f32 	%f27, %f21, 0f00000000;
	add.f32 	%f28, %f99, 0f00000000;
	min.f32 	%f76, %f27, %f28;
	min.f32 	%f77, %f23, %f76;
	min.f32 	%f78, %f19, %f77;
	add.f32 	%f79, %f75, %f78;
	sub.f32 	%f29, %f79, %f99;
	st.shared.f32 	[%r8+52], %f29;
	setp.geu.f32 	%p14, %f29, %f102;
	@%p14 bra 	$L__BB0_19;
	st.shared.f32 	[%r9+12], %f29;
	mov.b32 	%r44, 1065353216;
	st.shared.u32 	[%r10+12], %r44;
	mov.f32 	%f102, %f29;
$L__BB0_19:
	ld.global.f32 	%f80, [%rd2+56];
	add.f32 	%f81, %f19, 0f00000000;
	add.f32 	%f82, %f24, 0f00000000;
	min.f32 	%f83, %f82, %f28;
	min.f32 	%f84, %f81, %f83;
	min.f32 	%f85, %f21, %f84;
	add.f32 	%f86, %f80, %f85;
	sub.f32 	%f31, %f86, %f99;
	st.shared.f32 	[%r8+56], %f31;
	setp.geu.f32 	%p15, %f31, %f102;
	@%p15 bra 	$L__BB0_21;
	st.shared.f32 	[%r9+12], %f31;
	mov.b32 	%r45, 1073741824;
	st.shared.u32 	[%r10+12], %r45;
	mov.f32 	%f102, %f31;
$L__BB0_21:
	ld.global.f32 	%f87, [%rd2+60];
	ld.shared.f32 	%f88, [%r8+48];
	add.f32 	%f89, %f88, 0f00000000;
	min.f32 	%f90, %f89, %f28;
	min.f32 	%f91, %f27, %f90;
	min.f32 	%f92, %f24, %f91;
	add.f32 	%f93, %f87, %f92;
	sub.f32 	%f33, %f93, %f99;
	st.shared.f32 	[%r8+60], %f33;
	setp.geu.f32 	%p16, %f33, %f102;
	@%p16 bra 	$L__BB0_23;
	st.shared.f32 	[%r9+12], %f33;
	mov.b32 	%r46, 1077936128;
	st.shared.u32 	[%r10+12], %r46;
$L__BB0_23:
	bar.sync 	0;
	not.pred 	%p17, %p18;
	@%p17 bra 	$L__BB0_25;
	ld.shared.f32 	%f94, [%r7];
	cvta.to.global.u64 	%rd18, %rd5;
	mul.wide.s32 	%rd19, %r5, 4;
	add.s64 	%rd20, %rd18, %rd19;
	st.global.f32 	[%rd20], %f94;
$L__BB0_25:
	ret;

}


// ===== COMPILED SASS (sm_100) =====

	.target	sm_100

	.elftype	@"ET_EXEC"


//--------------------- .note.nv.tkinfo           --------------------------
	.section	.note.nv.tkinfo,"",@"SHT_NOTE"
	.sectionflags	@"SHF_NOTE_NV_TKINFO"
	.tkinfo
        /*0018*/ 	.word	0x00000002
        /*0030*/ 	.string	""
        /*0030*/ 	.string	"ptxas"
        /*0030*/ 	.string	"Cuda compilation tools, release 13.0, V13.0.88"
        /*0030*/ 	.string	"Build cuda_13.0.r13.0/compiler.36424714_0"
        /*0030*/ 	.string	"-arch sm_100 -m 64 "



//--------------------- .note.nv.cuinfo           --------------------------
	.section	.note.nv.cuinfo,"",@"SHT_NOTE"
	.sectionflags	@"SHF_NOTE_NV_CUINFO"
        /*0018*/ 	.short	0x0002
        /*001a*/ 	.short	0x0064
        /*001c*/ 	.short	0x0082
	.zero		2


//--------------------- .nv.info                  --------------------------
	.section	.nv.info,"",@"SHT_CUDA_INFO"
	.align	4


	//----- nvinfo : EIATTR_REGCOUNT
	.align		4
        /*0000*/ 	.byte	0x04, 0x2f
        /*0002*/ 	.short	(.L_1 - .L_0)
	.align		4
.L_0:
        /*0004*/ 	.word	index@(_Z11sub3_kernelPfPKfS1_S_)
        /*0008*/ 	.word	0x0000001c


	//----- nvinfo : EIATTR_FRAME_SIZE
	.align		4
.L_1:
        /*000c*/ 	.byte	0x04, 0x11
        /*000e*/ 	.short	(.L_3 - .L_2)
	.align		4
.L_2:
        /*0010*/ 	.word	index@(_Z11sub3_kernelPfPKfS1_S_)
        /*0014*/ 	.word	0x00000000


	//----- nvinfo : EIATTR_MIN_STACK_SIZE
	.align		4
.L_3:
        /*0018*/ 	.byte	0x04, 0x12
        /*001a*/ 	.short	(.L_5 - .L_4)
	.align		4
.L_4:
        /*001c*/ 	.word	index@(_Z11sub3_kernelPfPKfS1_S_)
        /*0020*/ 	.word	0x00000000
.L_5:


//--------------------- .nv.compat                --------------------------
	.section	.nv.compat,"",@"SHT_CUDA_COMPAT_INFO"
	.align	4
        /*0000*/ 	.byte	0x02, 0x09, 0x00, 0x00, 0x02, 0x02, 0x01, 0x00, 0x02, 0x05, 0x05, 0x00, 0x03, 0x07, 0x01, 0x01
        /*0010*/ 	.byte	0x02, 0x03, 0x00, 0x00, 0x02, 0x06, 0x01, 0x00, 0x04, 0x0b, 0x08, 0x00, 0x09, 0x00, 0x00, 0x00
        /*0020*/ 	.byte	0x00, 0x00, 0x00, 0x00


//--------------------- .nv.info._Z11sub3_kernelPfPKfS1_S_ --------------------------
	.section	.nv.info._Z11sub3_kernelPfPKfS1_S_,"",@"SHT_CUDA_INFO"
	.sectionflags	@""
	.align	4


	//----- nvinfo : EIATTR_CUDA_API_VERSION
	.align		4
        /*0000*/ 	.byte	0x04, 0x37
        /*0002*/ 	.short	(.L_7 - .L_6)
.L_6:
        /*0004*/ 	.word	0x00000082


	//----- nvinfo : EIATTR_KPARAM_INFO
	.align		4
.L_7:
        /*0008*/ 	.byte	0x04, 0x17
        /*000a*/ 	.short	(.L_9 - .L_8)
.L_8:
        /*000c*/ 	.word	0x00000000
        /*0010*/ 	.short	0x0003
        /*0012*/ 	.short	0x0018
        /*0014*/ 	.byte	0x00, 0xf5, 0x21, 0x00


	//----- nvinfo : EIATTR_KPARAM_INFO
	.align		4
.L_9:
        /*0018*/ 	.byte	0x04, 0x17
        /*001a*/ 	.short	(.L_11 - .L_10)
.L_10:
        /*001c*/ 	.word	0x00000000
        /*0020*/ 	.short	0x0002
        /*0022*/ 	.short	0x0010
        /*0024*/ 	.byte	0x00, 0xf5, 0x21, 0x00


	//----- nvinfo : EIATTR_KPARAM_INFO
	.align		4
.L_11:
        /*0028*/ 	.byte	0x04, 0x17
        /*002a*/ 	.short	(.L_13 - .L_12)
.L_12:
        /*002c*/ 	.word	0x00000000
        /*0030*/ 	.short	0x0001
        /*0032*/ 	.short	0x0008
        /*0034*/ 	.byte	0x00, 0xf5, 0x21, 0x00


	//----- nvinfo : EIATTR_KPARAM_INFO
	.align		4
.L_13:
        /*0038*/ 	.byte	0x04, 0x17
        /*003a*/ 	.short	(.L_15 - .L_14)
.L_14:
        /*003c*/ 	.word	0x00000000
        /*0040*/ 	.short	0x0000
        /*0042*/ 	.short	0x0000
        /*0044*/ 	.byte	0x00, 0xf5, 0x21, 0x00


	//----- nvinfo : EIATTR_SPARSE_MMA_MASK
	.align		4
.L_15:
        /*0048*/ 	.byte	0x03, 0x50
        /*004a*/ 	.short	0x0000


	//----- nvinfo : EIATTR_MAXREG_COUNT
	.align		4
        /*004c*/ 	.byte	0x03, 0x1b
        /*004e*/ 	.short	0x00ff


	//----- nvinfo : EIATTR_NUM_BARRIERS
	.align		4
        /*0050*/ 	.byte	0x02, 0x4c
        /*0052*/ 	.byte	0x01
	.zero		1


	//----- nvinfo : EIATTR_MERCURY_ISA_VERSION
	.align		4
        /*0054*/ 	.byte	0x03, 0x5f
        /*0056*/ 	.short	0x0101


	//----- nvinfo : EIATTR_VRC_CTA_INIT_COUNT
	.align		4
        /*0058*/ 	.byte	0x02, 0x4a
	.zero		1
	.zero		1


	//----- nvinfo : EIATTR_EXIT_INSTR_OFFSETS
	.align		4
        /*005c*/ 	.byte	0x04, 0x1c
        /*005e*/ 	.short	(.L_17 - .L_16)


	//   ....[0]....
.L_16:
        /*0060*/ 	.word	0x00000c20


	//   ....[1]....
        /*0064*/ 	.word	0x00000c70


	//----- nvinfo : EIATTR_CRS_STACK_SIZE
	.align		4
.L_17:
        /*0068*/ 	.byte	0x04, 0x1e
        /*006a*/ 	.short	(.L_19 - .L_18)
.L_18:
        /*006c*/ 	.word	0x00000000


	//----- nvinfo : EIATTR_CBANK_PARAM_SIZE
	.align		4
.L_19:
        /*0070*/ 	.byte	0x03, 0x19
        /*0072*/ 	.short	0x0020


	//----- nvinfo : EIATTR_PARAM_CBANK
	.align		4
        /*0074*/ 	.byte	0x04, 0x0a
        /*0076*/ 	.short	(.L_21 - .L_20)
	.align		4
.L_20:
        /*0078*/ 	.word	index@(.nv.constant0._Z11sub3_kernelPfPKfS1_S_)
        /*007c*/ 	.short	0x0380
        /*007e*/ 	.short	0x0020


	//----- nvinfo : EIATTR_SW_WAR
	.align		4
.L_21:
        /*0080*/ 	.byte	0x04, 0x36
        /*0082*/ 	.short	(.L_23 - .L_22)
.L_22:
        /*0084*/ 	.word	0x00000008
.L_23:


//--------------------- .nv.callgraph             --------------------------
	.section	.nv.callgraph,"",@"SHT_CUDA_CALLGRAPH"
	.align	4
	.sectionentsize	8
	.align		4
        /*0000*/ 	.word	0x00000000
	.align		4
        /*0004*/ 	.word	0xffffffff
	.align		4
        /*0008*/ 	.word	0x00000000
	.align		4
        /*000c*/ 	.word	0xfffffffe
	.align		4
        /*0010*/ 	.word	0x00000000
	.align		4
        /*0014*/ 	.word	0xfffffffd
	.align		4
        /*0018*/ 	.word	0x00000000
	.align		4
        /*001c*/ 	.word	0xfffffffc


//--------------------- .text._Z11sub3_kernelPfPKfS1_S_ --------------------------
	.section	.text._Z11sub3_kernelPfPKfS1_S_,"ax",@progbits
	.align	128
        .global         _Z11sub3_kernelPfPKfS1_S_
        .type           _Z11sub3_kernelPfPKfS1_S_,@function
        .size           _Z11sub3_kernelPfPKfS1_S_,(.L_x_5 - _Z11sub3_kernelPfPKfS1_S_)
        .other          _Z11sub3_kernelPfPKfS1_S_,@"STO_CUDA_ENTRY STV_DEFAULT"
_Z11sub3_kernelPfPKfS1_S_:
.text._Z11sub3_kernelPfPKfS1_S_:
[----:B------:R-:W-:Y:S01]  /*0000*/  LDC R1, c[0x0][0x37c] ;  /* 0x0000df00ff017b82 */ /* 0x000fe20000000800 */
[----:B------:R-:W0:Y:S07]  /*0010*/  S2R R0, SR_TID.Y ;  /* 0x0000000000007919 */ /* 0x000e2e0000002200 */
[----:B------:R-:W1:Y:S01]  /*0020*/  LDC R16, c[0x0][0x360] ;  /* 0x0000d800ff107b82 */ /* 0x000e620000000800 */
[----:B------:R-:W2:Y:S01]  /*0030*/  LDCU.64 UR8, c[0x0][0x358] ;  /* 0x00006b00ff0877ac */ /* 0x000ea20008000a00 */
[----:B------:R-:W-:Y:S01]  /*0040*/  BSSY.RECONVERGENT B0, `(.L_x_0) ;  /* 0x0000033000007945 */ /* 0x000fe20003800200 */
[----:B------:R-:W3:Y:S01]  /*0050*/  S2R R3, SR_TID.Z ;  /* 0x0000000000037919 */ /* 0x000ee20000002300 */
[----:B------:R-:W-:Y:S01]  /*0060*/  UMOV UR6, 0x400 ;  /* 0x0000040000067882 */ /* 0x000fe20000000000 */
[----:B------:R-:W1:Y:S03]  /*0070*/  S2R R5, SR_TID.X ;  /* 0x0000000000057919 */ /* 0x000e660000002100 */
[----:B------:R-:W0:Y:S08]  /*0080*/  LDC R9, c[0x0][0x364] ;  /* 0x0000d900ff097b82 */ /* 0x000e300000000800 */
[----:B------:R-:W0:Y:S08]  /*0090*/  S2UR UR4, SR_CTAID.Y ;  /* 0x00000000000479c3 */ /* 0x000e300000002600 */
[----:B------:R-:W3:Y:S08]  /*00a0*/  S2UR UR5, SR_CTAID.Z ;  /* 0x00000000000579c3 */ /* 0x000ef00000002700 */
[----:B------:R-:W3:Y:S01]  /*00b0*/  LDC R12, c[0x0][0x368] ;  /* 0x0000da00ff0c7b82 */ /* 0x000ee20000000800 */
[----:B0-----:R-:W-:-:S07]  /*00c0*/  IMAD R9, R9, UR4, R0 ;  /* 0x0000000409097c24 */ /* 0x001fce000f8e0200 */
[----:B------:R-:W1:Y:S01]  /*00d0*/  S2UR UR4, SR_CTAID.X ;  /* 0x00000000000479c3 */ /* 0x000e620000002500 */
[----:B------:R-:W-:-:S07]  /*00e0*/  ISETP.NE.AND P1, PT, R9, RZ, PT ;  /* 0x000000ff0900720c */ /* 0x000fce0003f25270 */
[----:B------:R-:W0:Y:S01]  /*00f0*/  S2UR UR10, SR_CgaCtaId ;  /* 0x00000000000a79c3 */ /* 0x000e220000008800 */
[----:B---3--:R-:W-:-:S05]  /*0100*/  IMAD R12, R12, UR5, R3 ;  /* 0x000000050c0c7c24 */ /* 0x008fca000f8e0203 */
[----:B------:R-:W-:Y:S01]  /*0110*/  ISETP.GE.U32.AND P2, PT, R9, R12, PT ;  /* 0x0000000c0900720c */ /* 0x000fe20003f46070 */
[----:B-1----:R-:W-:Y:S01]  /*0120*/  IMAD R16, R16, UR4, R5 ;  /* 0x0000000410107c24 */ /* 0x002fe2000f8e0205 */
[----:B------:R-:W-:-:S04]  /*0130*/  UIADD3 UR4, UPT, UPT, UR6, 0xa0, URZ ;  /* 0x000000a006047890 */ /* 0x000fc8000fffe0ff */
[----:B------:R-:W-:Y:S01]  /*0140*/  LEA R0, R16, R9, 0x2 ;  /* 0x0000000910007211 */ /* 0x000fe200078e10ff */
[----:B0-----:R-:W-:-:S06]  /*0150*/  ULEA UR4, UR10, UR4, 0x18 ;  /* 0x000000040a047291 */ /* 0x001fcc000f8ec0ff */
[----:B------:R-:W0:Y:S01]  /*0160*/  @!P2 LDC.64 R2, c[0x0][0x380] ;  /* 0x0000e000ff02ab82 */ /* 0x000e220000000a00 */
[C---:B------:R-:W-:Y:S01]  /*0170*/  IMAD R11, R0.reuse, 0x4, R12 ;  /* 0x00000004000b7824 */ /* 0x040fe200078e020c */
[----:B------:R-:W-:Y:S02]  /*0180*/  @!P2 MOV R7, 0x42c7cccd ;  /* 0x42c7cccd0007a802 */ /* 0x000fe40000000f00 */
[----:B------:R-:W-:Y:S02]  /*0190*/  @!P2 PLOP3.LUT P0, PT, PT, PT, PT, 0x8, 0x80 ;  /* 0x000000000080a81c */ /* 0x000fe40003f0e170 */
[----:B------:R-:W-:Y:S01]  /*01a0*/  LEA R10, R0, UR4, 0x2 ;  /* 0x00000004000a7c11 */ /* 0x000fe2000f8e10ff */
[----:B0-----:R-:W-:-:S05]  /*01b0*/  @!P2 IMAD.WIDE R4, R11, 0x4, R2 ;  /* 0x000000040b04a825 */ /* 0x001fca00078e0202 */
[----:B--2---:R0:W-:Y:S01]  /*01c0*/  @!P2 STG.E desc[UR8][R4.64], R7 ;  /* 0x000000070400a986 */ /* 0x0041e2000c101908 */
[----:B------:R-:W-:Y:S05]  /*01d0*/  @!P2 BRA `(.L_x_1) ;  /* 0x000000000064a947 */ /* 0x000fea0003800000 */
[----:B0-----:R-:W0:Y:S01]  /*01e0*/  LDC.64 R4, c[0x0][0x388] ;  /* 0x0000e200ff047b82 */ /* 0x001e220000000a00 */
[----:B------:R-:W-:-:S05]  /*01f0*/  IMAD.IADD R9, R9, 0x1, -R12 ;  /* 0x0000000109097824 */ /* 0x000fca00078e0a0c */
[----:B------:R-:W-:Y:S02]  /*0200*/  LEA R9, R16, R9, 0x2 ;  /* 0x0000000910097211 */ /* 0x000fe400078e10ff */
[----:B------:R-:W1:Y:S08]  /*0210*/  LDC.64 R6, c[0x0][0x390] ;  /* 0x0000e400ff067b82 */ /* 0x000e700000000a00 */
[----:B------:R-:W2:Y:S01]  /*0220*/  LDC.64 R2, c[0x0][0x380] ;  /* 0x0000e000ff027b82 */ /* 0x000ea20000000a00 */
[----:B0-----:R-:W-:-:S06]  /*0230*/  IMAD.WIDE R4, R0, 0x4, R4 ;  /* 0x0000000400047825 */ /* 0x001fcc00078e0204 */
[----:B------:R-:W3:Y:S01]  /*0240*/  LDG.E R4, desc[UR8][R4.64] ;  /* 0x0000000804047981 */ /* 0x000ee2000c1e1900 */
[----:B-1----:R-:W-:-:S06]  /*0250*/  IMAD.WIDE R6, R9, 0x4, R6 ;  /* 0x0000000409067825 */ /* 0x002fcc00078e0206 */
[----:B------:R-:W3:Y:S01]  /*0260*/  LDG.E R7, desc[UR8][R6.64] ;  /* 0x0000000806077981 */ /* 0x000ee2000c1e1900 */
[----:B--2---:R-:W-:Y:S01]  /*0270*/  IMAD.WIDE R8, R11, 0x4, R2 ;  /* 0x000000040b087825 */ /* 0x004fe200078e0202 */
[----:B------:R-:W-:Y:S02]  /*0280*/  ISETP.NE.AND P2, PT, R12, RZ, PT ;  /* 0x000000ff0c00720c */ /* 0x000fe40003f45270 */
[----:B------:R-:W-:Y:S01]  /*0290*/  PLOP3.LUT P0, PT, PT, PT, PT, 0x8, 0x80 ;  /* 0x000000000080781c */ /* 0x000fe20003f0e170 */
[----:B---3--:R-:W-:-:S04]  /*02a0*/  FADD R13, R4, -R7 ;  /* 0x80000007040d7221 */ /* 0x008fc80000000000 */
[----:B------:R-:W-:-:S05]  /*02b0*/  FADD R13, |R13|, -RZ ;  /* 0x800000ff0d0d7221 */ /* 0x000fca0000000200 */
[----:B------:R1:W-:Y:S01]  /*02c0*/  STG.E desc[UR8][R8.64], R13 ;  /* 0x0000000d08007986 */ /* 0x0003e2000c101908 */
[----:B------:R-:W-:Y:S05]  /*02d0*/  @P2 BRA `(.L_x_1) ;  /* 0x0000000000242947 */ /* 0x000fea0003800000 */
[----:B------:R-:W-:Y:S01]  /*02e0*/  UIADD3 UR5, UPT, UPT, UR6, 0x80, URZ ;  /* 0x0000008006057890 */ /* 0x000fe2000fffe0ff */
[----:B------:R-:W-:Y:S01]  /*02f0*/  PLOP3.LUT P0, PT, PT, PT, PT, 0x80, 0x8 ;  /* 0x000000000008781c */ /* 0x000fe20003f0f070 */
[----:B------:R-:W-:Y:S02]  /*0300*/  ULEA UR7, UR10, UR6, 0x18 ;  /* 0x000000060a077291 */ /* 0x000fe4000f8ec0ff */
[----:B------:R-:W-:-:S04]  /*0310*/  ULEA UR5, UR10, UR5, 0x18 ;  /* 0x000000050a057291 */ /* 0x000fc8000f8ec0ff */
[----:B------:R-:W-:Y:S02]  /*0320*/  LEA R11, R11, UR7, 0x2 ;  /* 0x000000070b0b7c11 */ /* 0x000fe4000f8e10ff */
[----:B------:R-:W-:-:S03]  /*0330*/  LEA R4, R0, UR5, 0x2 ;  /* 0x0000000500047c11 */ /* 0x000fc6000f8e10ff */
[----:B------:R2:W-:Y:S04]  /*0340*/  STS [R11], R13 ;  /* 0x0000000d0b007388 */ /* 0x0005e80000000800 */
[----:B------:R2:W-:Y:S04]  /*0350*/  STS [R4], R13 ;  /* 0x0000000d04007388 */ /* 0x0005e80000000800 */
[----:B------:R2:W-:Y:S02]  /*0360*/  STS [R10], RZ ;  /* 0x000000ff0a007388 */ /* 0x0005e40000000800 */
.L_x_1:
[----:B------:R-:W-:Y:S05]  /*0370*/  BSYNC.RECONVERGENT B0 ;  /* 0x0000000000007941 */ /* 0x000fea0003800200 */
.L_x_0:
[----:B------:R-:W-:Y:S06]  /*0380*/  BAR.SYNC.DEFER_BLOCKING 0x0 ;  /* 0x0000000000007b1d */ /* 0x000fec0000010000 */
[----:B------:R-:W-:Y:S04]  /*0390*/  BSSY.RECONVERGENT B0, `(.L_x_2) ;  /* 0x0000087000007945 */ /* 0x000fe80003800200 */
[----:B------:R-:W-:Y:S05]  /*03a0*/  @P1 BRA `(.L_x_3) ;  /* 0x0000000800141947 */ /* 0x000fea0003800000 */
[----:B0-----:R-:W-:-:S04]  /*03b0*/  IMAD.SHL.U32 R5, R16, 0x10, RZ ;  /* 0x0000001010057824 */ /* 0x001fc800078e00ff */
[----:B------:R-:W-:-:S05]  /*03c0*/  IMAD.WIDE R2, R5, 0x4, R2 ;  /* 0x0000000405027825 */ /* 0x000fca00078e0202 */
[----:B--2---:R-:W2:Y:S04]  /*03d0*/  LDG.E R4, desc[UR8][R2.64] ;  /* 0x0000000802047981 */ /* 0x004ea8000c1e1900 */
[----:B------:R-:W2:Y:S04]  /*03e0*/  LDG.E R5, desc[UR8][R2.64+0x4] ;  /* 0x0000040802057981 */ /* 0x000ea8000c1e1900 */
[----:B------:R-:W2:Y:S04]  /*03f0*/  LDG.E R6, desc[UR8][R2.64+0x8] ;  /* 0x0000080802067981 */ /* 0x000ea8000c1e1900 */
[----:B------:R-:W2:Y:S04]  /*0400*/  LDG.E R7, desc[UR8][R2.64+0xc] ;  /* 0x00000c0802077981 */ /* 0x000ea8000c1e1900 */
[----:B------:R-:W3:Y:S04]  /*0410*/  LDG.E R20, desc[UR8][R2.64+0x14] ;  /* 0x0000140802147981 */ /* 0x000ee8000c1e1900 */
[----:B------:R-:W4:Y:S04]  /*0420*/  LDG.E R21, desc[UR8][R2.64+0x18] ;  /* 0x0000180802157981 */ /* 0x000f28000c1e1900 */
[----:B------:R-:W5:Y:S04]  /*0430*/  LDG.E R17, desc[UR8][R2.64+0x1c] ;  /* 0x00001c0802117981 */ /* 0x000f68000c1e1900 */
[----:B------:R-:W5:Y:S04]  /*0440*/  LDG.E R15, desc[UR8][R2.64+0x24] ;  /* 0x00002408020f7981 */ /* 0x000f68000c1e1900 */
[----:B------:R-:W5:Y:S01]  /*0450*/  LDG.E R14, desc[UR8][R2.64+0x28] ;  /* 0x00002808020e7981 */ /* 0x000f62000c1e1900 */
[----:B------:R-:W-:-:S02]  /*0460*/  UIADD3 UR5, UPT, UPT, UR6, 0x80, URZ ;  /* 0x0000008006057890 */ /* 0x000fc4000fffe0ff */
[----:B------:R-:W-:Y:S01]  /*0470*/  ULEA UR7, UR10, UR6, 0x18 ;  /* 0x000000060a077291 */ /* 0x000fe2000f8ec0ff */
[----:B-1----:R-:W5:Y:S01]  /*0480*/  LDG.E R13, desc[UR8][R2.64+0x2c] ;  /* 0x00002c08020d7981 */ /* 0x002f62000c1e1900 */
[----:B------:R-:W-:-:S04]  /*0490*/  ULEA UR5, UR10, UR5, 0x18 ;  /* 0x000000050a057291 */ /* 0x000fc8000f8ec0ff */
[C---:B------:R-:W-:Y:S02]  /*04a0*/  LEA R11, R16.reuse, UR7, 0x6 ;  /* 0x00000007100b7c11 */ /* 0x040fe4000f8e30ff */
[----:B------:R-:W-:-:S03]  /*04b0*/  LEA R12, R16, UR5, 0x4 ;  /* 0x00000005100c7c11 */ /* 0x000fc6000f8e20ff */
[----:B--2---:R0:W-:Y:S04]  /*04c0*/  STS.128 [R11], R4 ;  /* 0x000000040b007388 */ /* 0x0041e80000000c00 */
[----:B------:R-:W1:Y:S01]  /*04d0*/  LDS.64 R8, [R12] ;  /* 0x000000000c087984 */ /* 0x000e620000000a00 */
[----:B------:R-:W-:Y:S01]  /*04e0*/  FADD R22, RZ, R4 ;  /* 0x00000004ff167221 */ /* 0x000fe20000000000 */
[----:B------:R-:W-:Y:S01]  /*04f0*/  FADD R19, RZ, R6 ;  /* 0x00000006ff137221 */ /* 0x000fe20000000000 */
[----:B------:R-:W-:Y:S01]  /*0500*/  FADD R25, RZ, R5 ;  /* 0x00000005ff197221 */ /* 0x000fe20000000000 */
[----:B0-----:R-:W2:Y:S01]  /*0510*/  LDG.E R4, desc[UR8][R2.64+0x34] ;  /* 0x0000340802047981 */ /* 0x001ea2000c1e1900 */
[----:B-1----:R-:W-:-:S05]  /*0520*/  FADD R18, RZ, R8 ;  /* 0x00000008ff127221 */ /* 0x002fca0000000000 */
[----:B------:R-:W-:-:S04]  /*0530*/  FMNMX3 R22, R19, R18, R22, PT ;  /* 0x0000001213167276 */ /* 0x000fc80003800016 */
[----:B------:R-:W-:Y:S01]  /*0540*/  FMNMX R23, R5, R22, PT ;  /* 0x0000001605177209 */ /* 0x000fe20003800000 */
[----:B------:R-:W-:Y:S01]  /*0550*/  FADD R22, RZ, R7 ;  /* 0x00000007ff167221 */ /* 0x000fe20000000000 */
[----:B------:R-:W2:Y:S03]  /*0560*/  LDG.E R5, desc[UR8][R2.64+0x38] ;  /* 0x0000380802057981 */ /* 0x000ea6000c1e1900 */
[----:B---3--:R-:W-:-:S04]  /*0570*/  FADD R23, R20, R23 ;  /* 0x0000001714177221 */ /* 0x008fc80000000000 */
[----:B------:R-:W-:Y:S01]  /*0580*/  FADD R20, R23, -R8 ;  /* 0x8000000817147221 */ /* 0x000fe20000000000 */
[----:B------:R-:W-:Y:S01]  /*0590*/  FMNMX3 R25, R22, R18, R25, PT ;  /* 0x0000001216197276 */ /* 0x000fe20003800019 */
[----:B------:R0:W3:Y:S03]  /*05a0*/  LDG.E R2, desc[UR8][R2.64+0x3c] ;  /* 0x00003c0802027981 */ /* 0x0000e6000c1e1900 */
[----:B------:R-:W-:Y:S02]  /*05b0*/  FSETP.GEU.AND P1, PT, R20, R9, PT ;  /* 0x000000091400720b */ /* 0x000fe40003f2e000 */
[----:B------:R-:W-:-:S05]  /*05c0*/  FMNMX R6, R6, R25, PT ;  /* 0x0000001906067209 */ /* 0x000fca0003800000 */
[----:B----4-:R-:W-:-:S04]  /*05d0*/  FADD R21, R21, R6 ;  /* 0x0000000615157221 */ /* 0x010fc80000000000 */
[----:B------:R-:W-:Y:S02]  /*05e0*/  FADD R22, R21, -R8 ;  /* 0x8000000815167221 */ /* 0x000fe40000000000 */
[----:B------:R-:W-:-:S04]  /*05f0*/  @!P1 MOV R9, R20 ;  /* 0x0000001400099202 */ /* 0x000fc80000000f00 */
[----:B------:R-:W-:Y:S02]  /*0600*/  FSETP.GEU.AND P2, PT, R22, R9, PT ;  /* 0x000000091600720b */ /* 0x000fe40003f4e000 */
[----:B------:R-:W-:Y:S02]  /*0610*/  LEA R6, R16, UR4, 0x4 ;  /* 0x0000000410067c11 */ /* 0x000fe4000f8e20ff */
[----:B------:R-:W-:Y:S01]  /*0620*/  @!P1 MOV R23, 0x3f800000 ;  /* 0x3f80000000179802 */ /* 0x000fe20000000f00 */
[----:B------:R-:W-:Y:S04]  /*0630*/  STS [R11+0x14], R20 ;  /* 0x000014140b007388 */ /* 0x000fe80000000800 */
[----:B------:R-:W-:Y:S04]  /*0640*/  @!P1 STS [R12+0x4], R20 ;  /* 0x000004140c009388 */ /* 0x000fe80000000800 */
[----:B------:R-:W-:Y:S01]  /*0650*/  @!P2 IMAD.MOV.U32 R25, RZ, RZ, 0x40000000 ;  /* 0x40000000ff19a424 */ /* 0x000fe200078e00ff */
[----:B------:R-:W-:Y:S04]  /*0660*/  @!P1 STS [R6+0x4], R23 ;  /* 0x0000041706009388 */ /* 0x000fe80000000800 */
[----:B------:R-:W-:Y:S04]  /*0670*/  STS [R11+0x18], R22 ;  /* 0x000018160b007388 */ /* 0x000fe80000000800 */
[----:B------:R-:W-:Y:S04]  /*0680*/  @!P2 STS [R12+0x4], R22 ;  /* 0x000004160c00a388 */ /* 0x000fe80000000800 */
[----:B------:R-:W-:Y:S04]  /*0690*/  @!P2 STS [R6+0x4], R25 ;  /* 0x000004190600a388 */ /* 0x000fe80000000800 */
[----:B------:R-:W1:Y:S01]  /*06a0*/  LDS R21, [R11+0x10] ;  /* 0x000010000b157984 */ /* 0x000e620000000800 */
[----:B------:R-:W-:Y:S01]  /*06b0*/  @!P2 MOV R9, R22 ;  /* 0x000000160009a202 */ /* 0x000fe20000000f00 */
[----:B-1----:R-:W-:-:S05]  /*06c0*/  FADD R21, RZ, R21 ;  /* 0x00000015ff157221 */ /* 0x002fca0000000000 */
[----:B------:R-:W-:-:S04]  /*06d0*/  FMNMX3 R18, R21, R18, R19, PT ;  /* 0x0000001215127276 */ /* 0x000fc80003800013 */
[----:B------:R-:W-:-:S05]  /*06e0*/  FMNMX R18, R7, R18, PT ;  /* 0x0000001207127209 */ /* 0x000fca0003800000 */
[----:B-----5:R-:W-:-:S04]  /*06f0*/  FADD R17, R17, R18 ;  /* 0x0000001211117221 */ /* 0x020fc80000000000 */
[----:B------:R-:W-:-:S05]  /*0700*/  FADD R8, R17, -R8 ;  /* 0x8000000811087221 */ /* 0x000fca0000000000 */
[----:B------:R-:W-:Y:S01]  /*0710*/  FSETP.GEU.AND P1, PT, R8, R9, PT ;  /* 0x000000090800720b */ /* 0x000fe20003f2e000 */
[----:B------:R-:W-:-:S12]  /*0720*/  STS [R11+0x1c], R8 ;  /* 0x00001c080b007388 */ /* 0x000fd80000000800 */
[----:B------:R-:W-:Y:S01]  /*0730*/  @!P1 MOV R19, 0x40400000 ;  /* 0x4040000000139802 */ /* 0x000fe20000000f00 */
[----:B------:R-:W-:Y:S04]  /*0740*/  @!P1 STS [R12+0x4], R8 ;  /* 0x000004080c009388 */ /* 0x000fe80000000800 */
[----:B------:R-:W-:Y:S04]  /*0750*/  @!P1 STS [R6+0x4], R19 ;  /* 0x0000041306009388 */ /* 0x000fe80000000800 */
[----:B------:R-:W1:Y:S01]  /*0760*/  LDS R7, [R12+0x8] ;  /* 0x000008000c077984 */ /* 0x000e620000000800 */
[----:B------:R-:W-:-:S02]  /*0770*/  @!P1 IMAD.MOV.U32 R9, RZ, RZ, R8 ;  /* 0x000000ffff099224 */ /* 0x000fc400078e0008 */
[----:B------:R-:W-:Y:S02]  /*0780*/  FADD R16, RZ, R22 ;  /* 0x00000016ff107221 */ /* 0x000fe40000000000 */
[----:B------:R-:W-:-:S05]  /*0790*/  FADD R17, RZ, R9 ;  /* 0x00000009ff117221 */ /* 0x000fca0000000000 */
[----:B------:R-:W-:-:S04]  /*07a0*/  FMNMX3 R21, R16, R17, R21, PT ;  /* 0x0000001110157276 */ /* 0x000fc80003800015 */
[----:B------:R-:W-:Y:S01]  /*07b0*/  FMNMX R18, R20, R21, PT ;  /* 0x0000001514127209 */ /* 0x000fe20003800000 */
[----:B------:R-:W-:Y:S01]  /*07c0*/  FADD R20, RZ, R20 ;  /* 0x00000014ff147221 */ /* 0x000fe20000000000 */
[----:B0-----:R-:W-:-:S03]  /*07d0*/  FADD R3, RZ, R8 ;  /* 0x00000008ff037221 */ /* 0x001fc60000000000 */
[----:B------:R-:W-:-:S04]  /*07e0*/  FADD R18, R15, R18 ;  /* 0x000000120f127221 */ /* 0x000fc80000000000 */
[----:B------:R-:W-:Y:S01]  /*07f0*/  FADD R18, R18, -R9 ;  /* 0x8000000912127221 */ /* 0x000fe20000000000 */
[----:B------:R-:W-:-:S04]  /*0800*/  FMNMX3 R3, R3, R17, R20, PT ;  /* 0x0000001103037276 */ /* 0x000fc80003800014 */
[----:B------:R-:W-:Y:S02]  /*0810*/  FMNMX R3, R22, R3, PT ;  /* 0x0000000316037209 */ /* 0x000fe40003800000 */
[----:B-1----:R-:W-:-:S03]  /*0820*/  FSETP.GEU.AND P1, PT, R18, R7, PT ;  /* 0x000000071200720b */ /* 0x002fc60003f2e000 */
[----:B------:R-:W-:-:S04]  /*0830*/  FADD R14, R14, R3 ;  /* 0x000000030e0e7221 */ /* 0x000fc80000000000 */
[----:B------:R-:W-:-:S06]  /*0840*/  FADD R14, R14, -R9 ;  /* 0x800000090e0e7221 */ /* 0x000fcc0000000000 */
[----:B------:R-:W-:-:S04]  /*0850*/  @!P1 MOV R7, R18 ;  /* 0x0000001200079202 */ /* 0x000fc80000000f00 */
[----:B------:R-:W-:Y:S02]  /*0860*/  FSETP.GEU.AND P2, PT, R14, R7, PT ;  /* 0x000000070e00720b */ /* 0x000fe40003f4e000 */
[----:B------:R-:W-:Y:S01]  /*0870*/  @!P1 MOV R19, 0x3f800000 ;  /* 0x3f80000000139802 */ /* 0x000fe20000000f00 */
[----:B------:R-:W-:Y:S04]  /*0880*/  STS [R11+0x24], R18 ;  /* 0x000024120b007388 */ /* 0x000fe80000000800 */
[----:B------:R-:W-:Y:S04]  /*0890*/  @!P1 STS [R12+0x8], R18 ;  /* 0x000008120c009388 */ /* 0x000fe80000000800 */
[----:B------:R-:W-:Y:S02]  /*08a0*/  @!P1 STS [R6+0x8], R19 ;  /* 0x0000081306009388 */ /* 0x000fe40000000800 */
[----:B------:R-:W-:-:S02]  /*08b0*/  @!P2 IMAD.MOV.U32 R21, RZ, RZ, 0x40000000 ;  /* 0x40000000ff15a424 */ /* 0x000fc400078e00ff */
[----:B------:R-:W-:Y:S04]  /*08c0*/  STS [R11+0x28], R14 ;  /* 0x0000280e0b007388 */ /* 0x000fe80000000800 */
[----:B------:R-:W-:Y:S04]  /*08d0*/  @!P2 STS [R12+0x8], R14 ;  /* 0x0000080e0c00a388 */ /* 0x000fe80000000800 */
[----:B------:R-:W-:Y:S04]  /*08e0*/  @!P2 STS [R6+0x8], R21 ;  /* 0x000008150600a388 */ /* 0x000fe80000000800 */
[----:B------:R-:W0:Y:S01]  /*08f0*/  LDS R3, [R11+0x20] ;  /* 0x000020000b037984 */ /* 0x000e220000000800 */
[----:B------:R-:W-:Y:S01]  /*0900*/  @!P2 MOV R7, R14 ;  /* 0x0000000e0007a202 */ /* 0x000fe20000000f00 */
[----:B0-----:R-:W-:-:S05]  /*0910*/  FADD R15, RZ, R3 ;  /* 0x00000003ff0f7221 */ /* 0x001fca0000000000 */
[----:B------:R-:W-:-:S04]  /*0920*/  FMNMX3 R17, R15, R17, R16, PT ;  /* 0x000000110f117276 */ /* 0x000fc80003800010 */
[----:B------:R-:W-:-:S05]  /*0930*/  FMNMX R8, R8, R17, PT ;  /* 0x0000001108087209 */ /* 0x000fca0003800000 */
[----:B------:R-:W-:-:S04]  /*0940*/  FADD R8, R13, R8 ;  /* 0x000000080d087221 */ /* 0x000fc80000000000 */
[----:B------:R-:W-:-:S05]  /*0950*/  FADD R8, R8, -R9 ;  /* 0x8000000908087221 */ /* 0x000fca0000000000 */
[----:B------:R-:W-:Y:S01]  /*0960*/  FSETP.GEU.AND P1, PT, R8, R7, PT ;  /* 0x000000070800720b */ /* 0x000fe20003f2e000 */
[----:B------:R-:W-:-:S12]  /*0970*/  STS [R11+0x2c], R8 ;  /* 0x00002c080b007388 */ /* 0x000fd80000000800 */
[----:B------:R-:W-:Y:S01]  /*0980*/  @!P1 MOV R17, 0x40400000 ;  /* 0x4040000000119802 */ /* 0x000fe20000000f00 */
[----:B------:R-:W-:Y:S04]  /*0990*/  @!P1 STS [R12+0x8], R8 ;  /* 0x000008080c009388 */ /* 0x000fe80000000800 */
[----:B------:R-:W-:Y:S04]  /*09a0*/  @!P1 STS [R6+0x8], R17 ;  /* 0x0000081106009388 */ /* 0x000fe80000000800 */
[----:B------:R-:W0:Y:S01]  /*09b0*/  LDS R3, [R12+0xc] ;  /* 0x00000c000c037984 */ /* 0x000e220000000800 */
[----:B------:R-:W-:-:S02]  /*09c0*/  @!P1 IMAD.MOV.U32 R7, RZ, RZ, R8 ;  /* 0x000000ffff079224 */ /* 0x000fc400078e0008 */
[----:B------:R-:W-:Y:S02]  /*09d0*/  FADD R9, RZ, R14 ;  /* 0x0000000eff097221 */ /* 0x000fe40000000000 */
[----:B------:R-:W-:-:S05]  /*09e0*/  FADD R16, RZ, R7 ;  /* 0x00000007ff107221 */ /* 0x000fca0000000000 */
[----:B------:R-:W-:-:S04]  /*09f0*/  FMNMX3 R15, R9, R16, R15, PT ;  /* 0x00000010090f7276 */ /* 0x000fc8000380000f */
[----:B------:R-:W-:Y:S01]  /*0a00*/  FMNMX R15, R18, R15, PT ;  /* 0x0000000f120f7209 */ /* 0x000fe20003800000 */
[----:B------:R-:W-:-:S04]  /*0a10*/  FADD R13, RZ, R18 ;  /* 0x00000012ff0d7221 */ /* 0x000fc80000000000 */
[----:B--2---:R-:W-:Y:S01]  /*0a20*/  FADD R4, R4, R15 ;  /* 0x0000000f04047221 */ /* 0x004fe20000000000 */
[----:B------:R-:W-:-:S03]  /*0a30*/  FADD R15, RZ, R8 ;  /* 0x00000008ff0f7221 */ /* 0x000fc60000000000 */
[----:B------:R-:W-:Y:S02]  /*0a40*/  FADD R18, R4, -R7 ;  /* 0x8000000704127221 */ /* 0x000fe40000000000 */
[----:B------:R-:W-:-:S04]  /*0a50*/  FMNMX3 R13, R15, R16, R13, PT ;  /* 0x000000100f0d7276 */ /* 0x000fc8000380000d */
[----:B------:R-:W-:Y:S02]  /*0a60*/  FMNMX R14, R14, R13, PT ;  /* 0x0000000d0e0e7209 */ /* 0x000fe40003800000 */
[----:B0-----:R-:W-:-:S03]  /*0a70*/  FSETP.GEU.AND P1, PT, R18, R3, PT ;  /* 0x000000031200720b */ /* 0x001fc60003f2e000 */
        /* <DEDUP_REMOVED lines=17> */
[----:B---3--:R-:W-:-:S04]  /*0b90*/  FADD R2, R2, R9 ;  /* 0x0000000902027221 */ /* 0x008fc80000000000 */
[----:B------:R-:W-:-:S05]  /*0ba0*/  FADD R2, R2, -R7 ;  /* 0x8000000702027221 */ /* 0x000fca0000000000 */
[----:B------:R-:W-:Y:S01]  /*0bb0*/  FSETP.GEU.AND P1, PT, R2, R3, PT ;  /* 0x000000030200720b */ /* 0x000fe20003f2e000 */
[----:B------:R3:W-:-:S12]  /*0bc0*/  STS [R11+0x3c], R2 ;  /* 0x00003c020b007388 */ /* 0x0007d80000000800 */
[----:B------:R-:W-:Y:S01]  /*0bd0*/  @!P1 MOV R3, 0x40400000 ;  /* 0x4040000000039802 */ /* 0x000fe20000000f00 */
[----:B------:R3:W-:Y:S04]  /*0be0*/  @!P1 STS [R12+0xc], R2 ;  /* 0x00000c020c009388 */ /* 0x0007e80000000800 */
[----:B------:R3:W-:Y:S02]  /*0bf0*/  @!P1 STS [R6+0xc], R3 ;  /* 0x00000c0306009388 */ /* 0x0007e40000000800 */
.L_x_3:
[----:B------:R-:W-:Y:S05]  /*0c00*/  BSYNC.RECONVERGENT B0 ;  /* 0x0000000000007941 */ /* 0x000fea0003800200 */
.L_x_2:
[----:B------:R-:W-:Y:S06]  /*0c10*/  BAR.SYNC.DEFER_BLOCKING 0x0 ;  /* 0x0000000000007b1d */ /* 0x000fec0000010000 */
[----:B------:R-:W-:Y:S05]  /*0c20*/  @!P0 EXIT ;  /* 0x000000000000894d */ /* 0x000fea0003800000 */
[----:B0-----:R-:W0:Y:S01]  /*0c30*/  LDS R5, [R10] ;  /* 0x000000000a057984 */ /* 0x001e220000000800 */
[----:B---3--:R-:W3:Y:S02]  /*0c40*/  LDC.64 R2, c[0x0][0x398] ;  /* 0x0000e600ff027b82 */ /* 0x008ee40000000a00 */
[----:B---3--:R-:W-:-:S05]  /*0c50*/  IMAD.WIDE R2, R0, 0x4, R2 ;  /* 0x0000000400027825 */ /* 0x008fca00078e0202 */
[----:B0-----:R-:W-:Y:S01]  /*0c60*/  STG.E desc[UR8][R2.64], R5 ;  /* 0x0000000502007986 */ /* 0x001fe2000c101908 */
[----:B------:R-:W-:Y:S05]  /*0c70*/  EXIT ;  /* 0x000000000000794d */ /* 0x000fea0003800000 */
.L_x_4:
[----:B------:R-:W-:-:S00]  /*0c80*/  BRA `(.L_x_4) ;  /* 0xfffffffc00fc7947 */ /* 0x000fc0000383ffff */
[----:B------:R-:W-:-:S00]  /*0c90*/  NOP ;  /* 0x0000000000007918 */ /* 0x000fc00000000000 */
        /* <DEDUP_REMOVED lines=14> */
.L_x_5:


//--------------------- .nv.shared._Z11sub3_kernelPfPKfS1_S_ --------------------------
	.section	.nv.shared._Z11sub3_kernelPfPKfS1_S_,"aw",@nobits
	.sectionflags	@""
	.align	4
.nv.shared._Z11sub3_kernelPfPKfS1_S_:
	.zero		1216


//--------------------- .nv.shared.reserved.0     --------------------------
	.section	.nv.shared.reserved.0,"aw",@nobits
	.weak		__nv_reservedSMEM_offset_0_alias
	.size		__nv_reservedSMEM_offset_0_alias, 0, 64
	.other		__nv_reservedSMEM_offset_0_alias,@"STO_CUDA_RESERVED_SHARED STV_DEFAULT"
__nv_reservedSMEM_offset_0_alias:
	.zero		0
	.zero		64


//--------------------- .nv.constant0._Z11sub3_kernelPfPKfS1_S_ --------------------------
	.section	.nv.constant0._Z11sub3_kernelPfPKfS1_S_,"a",@progbits
	.sectionflags	@""
	.align	4
.nv.constant0._Z11sub3_kernelPfPKfS1_S_:
	.zero		928


//--------------------- SYMBOLS --------------------------

	.type		.nv.reservedSmem.offset0,@object
	.size		.nv.reservedSmem.offset0,0x4
	.type		.nv.reservedSmem.cap,@object
	.size		.nv.reservedSmem.cap,0x4
